	.headerflags	@"EF_CUDA_TEXMODE_UNIFIED EF_CUDA_64BIT_ADDRESS EF_CUDA_ACCELERATORS EF_CUDA_SM90 EF_CUDA_VIRTUAL_SM(EF_CUDA_SM90)"
	.elftype	@"ET_EXEC"


//--------------------- .nv.info                  --------------------------
	.section	.nv.info,"",@"SHT_CUDA_INFO"
	.align	4


	//----- nvinfo : EIATTR_REGCOUNT
	.align		4
        /*0000*/ 	.byte	0x04, 0x2f
        /*0002*/ 	.short	(.L_1 - .L_0)
	.align		4
.L_0:
        /*0004*/ 	.word	index@(triton_per_fused_abs_mean_sub_23)
        /*0008*/ 	.word	0x00000016


	//----- nvinfo : EIATTR_MIN_STACK_SIZE
	.align		4
.L_1:
        /*000c*/ 	.byte	0x04, 0x12
        /*000e*/ 	.short	(.L_3 - .L_2)
	.align		4
.L_2:
        /*0010*/ 	.word	index@(triton_per_fused_abs_mean_sub_23)
        /*0014*/ 	.word	0x00000000


	//----- nvinfo : EIATTR_FRAME_SIZE
	.align		4
.L_3:
        /*0018*/ 	.byte	0x04, 0x11
        /*001a*/ 	.short	(.L_5 - .L_4)
	.align		4
.L_4:
        /*001c*/ 	.word	index@(triton_per_fused_abs_mean_sub_23)
        /*0020*/ 	.word	0x00000000


	//----- nvinfo : EIATTR_MIN_STACK_SIZE
	.align		4
.L_5:
        /*0024*/ 	.byte	0x04, 0x12
        /*0026*/ 	.short	(.L_7 - .L_6)
	.align		4
.L_6:
        /*0028*/ 	.word	index@(triton_per_fused_abs_mean_sub_23)
        /*002c*/ 	.word	0x00000000
.L_7:


//--------------------- .nv.info.triton_per_fused_abs_mean_sub_23 --------------------------
	.section	.nv.info.triton_per_fused_abs_mean_sub_23,"",@"SHT_CUDA_INFO"
	.sectionflags	@""
	.align	4


	//----- nvinfo : EIATTR_CUDA_API_VERSION
	.align		4
        /*0000*/ 	.byte	0x04, 0x37
        /*0002*/ 	.short	(.L_9 - .L_8)
.L_8:
        /*0004*/ 	.word	0x0000007c


	//----- nvinfo : EIATTR_KPARAM_INFO
	.align		4
.L_9:
        /*0008*/ 	.byte	0x04, 0x17
        /*000a*/ 	.short	(.L_11 - .L_10)
.L_10:
        /*000c*/ 	.word	0x00000000
        /*0010*/ 	.short	0x0003
        /*0012*/ 	.short	0x0014
        /*0014*/ 	.byte	0x00, 0xf0, 0x11, 0x00


	//----- nvinfo : EIATTR_KPARAM_INFO
	.align		4
.L_11:
        /*0018*/ 	.byte	0x04, 0x17
        /*001a*/ 	.short	(.L_13 - .L_12)
.L_12:
        /*001c*/ 	.word	0x00000000
        /*0020*/ 	.short	0x0002
        /*0022*/ 	.short	0x0010
        /*0024*/ 	.byte	0x00, 0xf0, 0x11, 0x00


	//----- nvinfo : EIATTR_KPARAM_INFO
	.align		4
.L_13:
        /*0028*/ 	.byte	0x04, 0x17
        /*002a*/ 	.short	(.L_15 - .L_14)
.L_14:
        /*002c*/ 	.word	0x00000000
        /*0030*/ 	.short	0x0001
        /*0032*/ 	.short	0x0008
        /*0034*/ 	.byte	0x00, 0xf4, 0x21, 0x00


	//----- nvinfo : EIATTR_KPARAM_INFO
	.align		4
.L_15:
        /*0038*/ 	.byte	0x04, 0x17
        /*003a*/ 	.short	(.L_17 - .L_16)
.L_16:
        /*003c*/ 	.word	0x00000000
        /*0040*/ 	.short	0x0000
        /*0042*/ 	.short	0x0000
        /*0044*/ 	.byte	0x00, 0xf4, 0x21, 0x00


	//----- nvinfo : EIATTR_SPARSE_MMA_MASK
	.align		4
.L_17:
        /*0048*/ 	.byte	0x03, 0x50
        /*004a*/ 	.short	0x0000


	//----- nvinfo : EIATTR_MAXREG_COUNT
	.align		4
        /*004c*/ 	.byte	0x03, 0x1b
        /*004e*/ 	.short	0x00ff


	//----- nvinfo : EIATTR_COOP_GROUP_MASK_REGIDS
	.align		4
        /*0050*/ 	.byte	0x04, 0x29
        /*0052*/ 	.short	(.L_19 - .L_18)


	//   ....[0]....
.L_18:
        /*0054*/ 	.word	0xffffffff


	//   ....[1]....
        /*0058*/ 	.word	0xffffffff


	//   ....[2]....
        /*005c*/ 	.word	0xffffffff


	//   ....[3]....
        /*0060*/ 	.word	0xffffffff


	//   ....[4]....
        /*0064*/ 	.word	0xffffffff


	//   ....[5]....
        /*0068*/ 	.word	0xffffffff


	//   ....[6]....
        /*006c*/ 	.word	0xffffffff


	//   ....[7]....
        /*0070*/ 	.word	0xffffffff


	//   ....[8]....
        /*0074*/ 	.word	0xffffffff


	//   ....[9]....
        /*0078*/ 	.word	0xffffffff


	//   ....[10]....
        /*007c*/ 	.word	0xffffffff


	//   ....[11]....
        /*0080*/ 	.word	0xffffffff


	//   ....[12]....
        /*0084*/ 	.word	0xffffffff


	//   ....[13]....
        /*0088*/ 	.word	0xffffffff


	//   ....[14]....
        /*008c*/ 	.word	0xffffffff


	//   ....[15]....
        /*0090*/ 	.word	0xffffffff


	//   ....[16]....
        /*0094*/ 	.word	0xffffffff


	//   ....[17]....
        /*0098*/ 	.word	0xffffffff


	//----- nvinfo : EIATTR_COOP_GROUP_INSTR_OFFSETS
	.align		4
.L_19:
        /*009c*/ 	.byte	0x04, 0x28
        /*009e*/ 	.short	(.L_21 - .L_20)


	//   ....[0]....
.L_20:
        /*00a0*/ 	.word	0x000001b0


	//   ....[1]....
        /*00a4*/ 	.word	0x000001d0


	//   ....[2]....
        /*00a8*/ 	.word	0x000001e0


	//   ....[3]....
        /*00ac*/ 	.word	0x000001f0


	//   ....[4]....
        /*00b0*/ 	.word	0x00000230


	//   ....[5]....
        /*00b4*/ 	.word	0x00000250


	//   ....[6]....
        /*00b8*/ 	.word	0x00000260


	//   ....[7]....
        /*00bc*/ 	.word	0x00000270


	//   ....[8]....
        /*00c0*/ 	.word	0x000002a0


	//   ....[9]....
        /*00c4*/ 	.word	0x000002d0


	//   ....[10]....
        /*00c8*/ 	.word	0x000002f0


	//   ....[11]....
        /*00cc*/ 	.word	0x00000300


	//   ....[12]....
        /*00d0*/ 	.word	0x00000350


	//   ....[13]....
        /*00d4*/ 	.word	0x000003c0


	//   ....[14]....
        /*00d8*/ 	.word	0x000003d0


	//   ....[15]....
        /*00dc*/ 	.word	0x000003e0


	//   ....[16]....
        /*00e0*/ 	.word	0x000004b0


	//   ....[17]....
        /*00e4*/ 	.word	0x000004e0


	//----- nvinfo : EIATTR_EXIT_INSTR_OFFSETS
	.align		4
.L_21:
        /*00e8*/ 	.byte	0x04, 0x1c
        /*00ea*/ 	.short	(.L_23 - .L_22)


	//   ....[0]....
.L_22:
        /*00ec*/ 	.word	0x00000610


	//   ....[1]....
        /*00f0*/ 	.word	0x00000660


	//----- nvinfo : EIATTR_REQNTID
	.align		4
.L_23:
        /*00f4*/ 	.byte	0x04, 0x10
        /*00f6*/ 	.short	(.L_25 - .L_24)
.L_24:
        /*00f8*/ 	.word	0x00000080
        /*00fc*/ 	.word	0x00000001
        /*0100*/ 	.word	0x00000001


	//----- nvinfo : EIATTR_CBANK_PARAM_SIZE
	.align		4
.L_25:
        /*0104*/ 	.byte	0x03, 0x19
        /*0106*/ 	.short	0x0018


	//----- nvinfo : EIATTR_PARAM_CBANK
	.align		4
        /*0108*/ 	.byte	0x04, 0x0a
        /*010a*/ 	.short	(.L_27 - .L_26)
	.align		4
.L_26:
        /*010c*/ 	.word	index@(.nv.constant0.triton_per_fused_abs_mean_sub_23)
        /*0110*/ 	.short	0x0210
        /*0112*/ 	.short	0x0018


	//----- nvinfo : EIATTR_SW_WAR
	.align		4
.L_27:
        /*0114*/ 	.byte	0x04, 0x36
        /*0116*/ 	.short	(.L_29 - .L_28)
.L_28:
        /*0118*/ 	.word	0x00000008
.L_29:


//--------------------- .nv.callgraph             --------------------------
	.section	.nv.callgraph,"",@"SHT_CUDA_CALLGRAPH"
	.align	4
	.sectionentsize	8
	.align		4
        /*0000*/ 	.word	0x00000000
	.align		4
        /*0004*/ 	.word	0xffffffff
	.align		4
        /*0008*/ 	.word	0x00000000
	.align		4
        /*000c*/ 	.word	0xfffffffe
	.align		4
        /*0010*/ 	.word	0x00000000
	.align		4
        /*0014*/ 	.word	0xfffffffd
	.align		4
        /*0018*/ 	.word	0x00000000
	.align		4
        /*001c*/ 	.word	0xfffffffc


//--------------------- .text.triton_per_fused_abs_mean_sub_23 --------------------------
	.section	.text.triton_per_fused_abs_mean_sub_23,"ax",@progbits
	.sectionflags	@"SHF_BARRIERS=1"
	.align	128
        .global         triton_per_fused_abs_mean_sub_23
        .type           triton_per_fused_abs_mean_sub_23,@function
        .size           triton_per_fused_abs_mean_sub_23,(.L_x_1 - triton_per_fused_abs_mean_sub_23)
        .other          triton_per_fused_abs_mean_sub_23,@"STO_CUDA_ENTRY STV_DEFAULT"
triton_per_fused_abs_mean_sub_23:
.text.triton_per_fused_abs_mean_sub_23:
[----:B------:R-:W0:Y:S02]  /*0000*/  LDC R1, c[0x0][0x28] ;  /* 0x00000a00ff017b82 */ /* 0x000e240000000800 */
[----:B------:R-:W1:Y:S01]  /*0010*/  S2R R3, SR_CTAID.X ;  /* 0x0000000000037919 */ /* 0x000e620000002500 */
[----:B------:R-:W2:Y:S01]  /*0020*/  LDC.64 R10, c[0x0][0x210] ;  /* 0x00008400ff0a7b82 */ /* 0x000ea20000000a00 */
[----:B------:R-:W-:Y:S01]  /*0030*/  CS2R R6, SRZ ;  /* 0x0000000000067805 */ /* 0x000fe2000001ff00 */
[----:B------:R-:W-:Y:S01]  /*0040*/  ULDC.64 UR6, c[0x0][0x208] ;  /* 0x0000820000067ab9 */ /* 0x000fe20000000a00 */
[----:B------:R-:W3:Y:S01]  /*0050*/  S2R R0, SR_TID.X ;  /* 0x0000000000007919 */ /* 0x000ee20000002100 */
[----:B-1----:R-:W-:Y:S02]  /*0060*/  IMAD.SHL.U32 R3, R3, 0x8, RZ ;  /* 0x0000000803037824 */ /* 0x002fe400078e00ff */
[C---:B---3--:R-:W-:Y:S02]  /*0070*/  IMAD.SHL.U32 R2, R0.reuse, 0x4, RZ ;  /* 0x0000000400027824 */ /* 0x048fe400078e00ff */
[----:B------:R-:W-:-:S03]  /*0080*/  IMAD.SHL.U32 R5, R0, 0x10, RZ ;  /* 0x0000001000057824 */ /* 0x000fc600078e00ff */
[----:B------:R-:W-:Y:S02]  /*0090*/  LOP3.LUT R4, R3, 0x4, R2, 0xf8, !PT ;  /* 0x0000000403047812 */ /* 0x000fe400078ef802 */
[----:B------:R-:W-:Y:S02]  /*00a0*/  LOP3.LUT R5, R5, 0x7e0, RZ, 0xc0, !PT ;  /* 0x000007e005057812 */ /* 0x000fe400078ec0ff */
[----:B------:R-:W-:-:S03]  /*00b0*/  ISETP.GE.AND P0, PT, R4, 0x20, PT ;  /* 0x000000200400780c */ /* 0x000fc60003f06270 */
[----:B------:R-:W-:-:S04]  /*00c0*/  IMAD.IADD R5, R4, 0x1, R5 ;  /* 0x0000000104057824 */ /* 0x000fc800078e0205 */
[----:B--2---:R-:W-:Y:S01]  /*00d0*/  IMAD.WIDE R10, R5, 0x4, R10 ;  /* 0x00000004050a7825 */ /* 0x004fe200078e020a */
[----:B------:R-:W-:-:S06]  /*00e0*/  CS2R R4, SRZ ;  /* 0x0000000000047805 */ /* 0x000fcc000001ff00 */
[----:B------:R-:W2:Y:S01]  /*00f0*/  @!P0 LDG.E.128 R4, desc[UR6][R10.64] ;  /* 0x000000060a048981 */ /* 0x000ea2000c1e1d00 */
[----:B------:R-:W1:Y:S01]  /*0100*/  S2UR UR5, SR_CgaCtaId ;  /* 0x00000000000579c3 */ /* 0x000e620000008800 */
[----:B------:R-:W-:Y:S01]  /*0110*/  UMOV UR4, 0x400 ;  /* 0x0000040000047882 */ /* 0x000fe20000000000 */
[----:B------:R-:W-:Y:S01]  /*0120*/  ISETP.GE.AND P1, PT, R0, 0x20, PT ;  /* 0x000000200000780c */ /* 0x000fe20003f26270 */
[----:B-1----:R-:W-:Y:S01]  /*0130*/  UPRMT UR4, UR5, 0x654, UR4 ;  /* 0x0000065405047896 */ /* 0x002fe20008000004 */
[----:B--2---:R-:W-:Y:S02]  /*0140*/  SEL R4, R4, RZ, !P0 ;  /* 0x000000ff04047207 */ /* 0x004fe40004000000 */
[----:B------:R-:W-:Y:S02]  /*0150*/  SEL R5, R5, RZ, !P0 ;  /* 0x000000ff05057207 */ /* 0x000fe40004000000 */
[----:B------:R-:W-:Y:S02]  /*0160*/  SEL R6, R6, RZ, !P0 ;  /* 0x000000ff06067207 */ /* 0x000fe40004000000 */
[----:B------:R-:W-:-:S02]  /*0170*/  SEL R7, R7, RZ, !P0 ;  /* 0x000000ff07077207 */ /* 0x000fc40004000000 */
[----:B------:R-:W-:Y:S02]  /*0180*/  FSEL R4, R4, RZ, !P0 ;  /* 0x000000ff04047208 */ /* 0x000fe40004000000 */
[----:B------:R-:W-:Y:S02]  /*0190*/  FSEL R5, R5, RZ, !P0 ;  /* 0x000000ff05057208 */ /* 0x000fe40004000000 */
[----:B------:R-:W-:Y:S01]  /*01a0*/  FSEL R6, R6, RZ, !P0 ;  /* 0x000000ff06067208 */ /* 0x000fe20004000000 */
[----:B------:R-:W1:Y:S01]  /*01b0*/  SHFL.BFLY PT, R9, R4, 0x10, 0x1f ;  /* 0x0e001f0004097f89 */ /* 0x000e6200000e0000 */
[----:B------:R-:W-:-:S03]  /*01c0*/  FSEL R7, R7, RZ, !P0 ;  /* 0x000000ff07077208 */ /* 0x000fc60004000000 */
[----:B------:R-:W2:Y:S04]  /*01d0*/  SHFL.BFLY PT, R12, R5, 0x10, 0x1f ;  /* 0x0e001f00050c7f89 */ /* 0x000ea800000e0000 */
[----:B------:R-:W3:Y:S04]  /*01e0*/  SHFL.BFLY PT, R11, R6, 0x10, 0x1f ;  /* 0x0e001f00060b7f89 */ /* 0x000ee800000e0000 */
[----:B------:R-:W4:Y:S01]  /*01f0*/  SHFL.BFLY PT, R10, R7, 0x10, 0x1f ;  /* 0x0e001f00070a7f89 */ /* 0x000f2200000e0000 */
[----:B-1----:R-:W-:Y:S01]  /*0200*/  FADD R9, R4, R9 ;  /* 0x0000000904097221 */ /* 0x002fe20000000000 */
[----:B--2---:R-:W-:Y:S01]  /*0210*/  FADD R12, R5, R12 ;  /* 0x0000000c050c7221 */ /* 0x004fe20000000000 */
[----:B---3--:R-:W-:-:S04]  /*0220*/  FADD R13, R6, R11 ;  /* 0x0000000b060d7221 */ /* 0x008fc80000000000 */
[----:B------:R-:W1:Y:S01]  /*0230*/  SHFL.BFLY PT, R11, R12, 0x8, 0x1f ;  /* 0x0d001f000c0b7f89 */ /* 0x000e6200000e0000 */
[----:B----4-:R-:W-:-:S03]  /*0240*/  FADD R16, R7, R10 ;  /* 0x0000000a07107221 */ /* 0x010fc60000000000 */
[----:B------:R-:W2:Y:S04]  /*0250*/  SHFL.BFLY PT, R10, R9, 0x8, 0x1f ;  /* 0x0d001f00090a7f89 */ /* 0x000ea800000e0000 */
[----:B------:R-:W3:Y:S04]  /*0260*/  SHFL.BFLY PT, R14, R13, 0x8, 0x1f ;  /* 0x0d001f000d0e7f89 */ /* 0x000ee800000e0000 */
[----:B------:R-:W4:Y:S01]  /*0270*/  SHFL.BFLY PT, R15, R16, 0x8, 0x1f ;  /* 0x0d001f00100f7f89 */ /* 0x000f2200000e0000 */
[----:B-1----:R-:W-:Y:S01]  /*0280*/  FADD R11, R12, R11 ;  /* 0x0000000b0c0b7221 */ /* 0x002fe20000000000 */
[----:B--2---:R-:W-:-:S04]  /*0290*/  FADD R10, R9, R10 ;  /* 0x0000000a090a7221 */ /* 0x004fc80000000000 */
[----:B------:R-:W1:Y:S01]  /*02a0*/  SHFL.BFLY PT, R4, R11, 0x4, 0x1f ;  /* 0x0c801f000b047f89 */ /* 0x000e6200000e0000 */
[----:B------:R-:W-:Y:S01]  /*02b0*/  LOP3.LUT R9, R2, 0x4, RZ, 0xc0, !PT ;  /* 0x0000000402097812 */ /* 0x000fe200078ec0ff */
[----:B---3--:R-:W-:Y:S02]  /*02c0*/  FADD R14, R13, R14 ;  /* 0x0000000e0d0e7221 */ /* 0x008fe40000000000 */
[----:B------:R-:W2:Y:S01]  /*02d0*/  SHFL.BFLY PT, R5, R10, 0x4, 0x1f ;  /* 0x0c801f000a057f89 */ /* 0x000ea200000e0000 */
[----:B----4-:R-:W-:-:S03]  /*02e0*/  FADD R17, R16, R15 ;  /* 0x0000000f10117221 */ /* 0x010fc60000000000 */
[----:B------:R-:W3:Y:S04]  /*02f0*/  SHFL.BFLY PT, R15, R14, 0x4, 0x1f ;  /* 0x0c801f000e0f7f89 */ /* 0x000ee800000e0000 */
[----:B------:R-:W4:Y:S01]  /*0300*/  SHFL.BFLY PT, R6, R17, 0x4, 0x1f ;  /* 0x0c801f0011067f89 */ /* 0x000f2200000e0000 */
[----:B-1----:R-:W-:Y:S01]  /*0310*/  FADD R7, R11, R4 ;  /* 0x000000040b077221 */ /* 0x002fe20000000000 */
[----:B------:R-:W-:Y:S02]  /*0320*/  LOP3.LUT R4, R0, 0x1f, RZ, 0xc0, !PT ;  /* 0x0000001f00047812 */ /* 0x000fe400078ec0ff */
[----:B------:R-:W-:Y:S01]  /*0330*/  SHF.R.U32.HI R11, RZ, 0x3, R0 ;  /* 0x00000003ff0b7819 */ /* 0x000fe20000011600 */
[----:B--2---:R-:W-:Y:S01]  /*0340*/  FADD R5, R10, R5 ;  /* 0x000000050a057221 */ /* 0x004fe20000000000 */
[----:B------:R-:W1:Y:S01]  /*0350*/  SHFL.BFLY PT, R12, R7, 0x2, 0x1f ;  /* 0x0c401f00070c7f89 */ /* 0x000e6200000e0000 */
[----:B------:R-:W-:Y:S01]  /*0360*/  ISETP.GE.U32.AND P0, PT, R4, 0x2, PT ;  /* 0x000000020400780c */ /* 0x000fe20003f06070 */
[----:B------:R-:W-:Y:S01]  /*0370*/  IMAD.SHL.U32 R10, R9, 0x10, RZ ;  /* 0x00000010090a7824 */ /* 0x000fe200078e00ff */
[----:B------:R-:W-:Y:S01]  /*0380*/  LOP3.LUT R11, R11, 0xc, RZ, 0xc0, !PT ;  /* 0x0000000c0b0b7812 */ /* 0x000fe200078ec0ff */
[----:B---3--:R-:W-:-:S03]  /*0390*/  FADD R15, R14, R15 ;  /* 0x0000000f0e0f7221 */ /* 0x008fc60000000000 */
[----:B------:R-:W-:Y:S01]  /*03a0*/  LOP3.LUT R4, R10, R11, RZ, 0xfc, !PT ;  /* 0x0000000b0a047212 */ /* 0x000fe200078efcff */
[----:B----4-:R-:W-:Y:S01]  /*03b0*/  FADD R13, R17, R6 ;  /* 0x00000006110d7221 */ /* 0x010fe20000000000 */
[----:B------:R-:W2:Y:S04]  /*03c0*/  SHFL.BFLY PT, R16, R15, 0x2, 0x1f ;  /* 0x0c401f000f107f89 */ /* 0x000ea800000e0000 */
[----:B------:R-:W3:Y:S04]  /*03d0*/  SHFL.BFLY PT, R6, R5, 0x2, 0x1f ;  /* 0x0c401f0005067f89 */ /* 0x000ee800000e0000 */
[----:B------:R-:W4:Y:S01]  /*03e0*/  SHFL.BFLY PT, R18, R13, 0x2, 0x1f ;  /* 0x0c401f000d127f89 */ /* 0x000f2200000e0000 */
[----:B-1----:R-:W-:-:S05]  /*03f0*/  FADD R7, R7, R12 ;  /* 0x0000000c07077221 */ /* 0x002fca0000000000 */
[----:B------:R-:W-:Y:S01]  /*0400*/  @!P0 STS [R4+UR4+0x10], R7 ;  /* 0x0000100704008988 */ /* 0x000fe20008000804 */
[----:B--2---:R-:W-:Y:S01]  /*0410*/  FADD R15, R15, R16 ;  /* 0x000000100f0f7221 */ /* 0x004fe20000000000 */
[----:B---3--:R-:W-:-:S04]  /*0420*/  FADD R17, R5, R6 ;  /* 0x0000000605117221 */ /* 0x008fc80000000000 */
[----:B------:R-:W-:Y:S01]  /*0430*/  @!P0 STS [R4+UR4+0x20], R15 ;  /* 0x0000200f04008988 */ /* 0x000fe20008000804 */
[----:B----4-:R-:W-:-:S03]  /*0440*/  FADD R19, R13, R18 ;  /* 0x000000120d137221 */ /* 0x010fc60000000000 */
[----:B------:R-:W-:Y:S04]  /*0450*/  @!P0 STS [R4+UR4], R17 ;  /* 0x0000001104008988 */ /* 0x000fe80008000804 */
[----:B------:R-:W-:Y:S01]  /*0460*/  @!P0 STS [R4+UR4+0x30], R19 ;  /* 0x0000301304008988 */ /* 0x000fe20008000804 */
[----:B------:R-:W-:Y:S01]  /*0470*/  BAR.SYNC.DEFER_BLOCKING 0x0 ;  /* 0x0000000000007b1d */ /* 0x000fe20000010000 */
[----:B------:R-:W-:-:S04]  /*0480*/  LOP3.LUT P0, RZ, R0, 0x3, RZ, 0xc0, !PT ;  /* 0x0000000300ff7812 */ /* 0x000fc8000780c0ff */
[----:B------:R-:W-:Y:S01]  /*0490*/  ISETP.LT.AND P0, PT, R0, 0x20, !P0 ;  /* 0x000000200000780c */ /* 0x000fe20004701270 */
[----:B------:R-:W1:Y:S04]  /*04a0*/  @!P1 LDS R8, [R2+UR4] ;  /* 0x0000000402089984 */ /* 0x000e680008000800 */
[----:B-1----:R-:W1:Y:S02]  /*04b0*/  SHFL.BFLY PT, R5, R8, 0x2, 0x1f ;  /* 0x0c401f0008057f89 */ /* 0x002e6400000e0000 */
[----:B-1----:R-:W-:Y:S01]  /*04c0*/  FADD R12, R8, R5 ;  /* 0x00000005080c7221 */ /* 0x002fe20000000000 */
[----:B------:R-:W-:-:S04]  /*04d0*/  SHF.R.U32.HI R8, RZ, 0x3, R0 ;  /* 0x00000003ff087819 */ /* 0x000fc80000011600 */
[----:B------:R-:W1:Y:S01]  /*04e0*/  SHFL.BFLY PT, R5, R12, 0x1, 0x1f ;  /* 0x0c201f000c057f89 */ /* 0x000e6200000e0000 */
[----:B------:R-:W-:Y:S01]  /*04f0*/  SGXT.U32 R8, R8, 0x2 ;  /* 0x000000020808781a */ /* 0x000fe20000000000 */
[----:B-1----:R-:W-:-:S05]  /*0500*/  FADD R13, R12, R5 ;  /* 0x000000050c0d7221 */ /* 0x002fca0000000000 */
[----:B------:R-:W-:Y:S01]  /*0510*/  @P0 STS [R2+UR4], R13 ;  /* 0x0000000d02000988 */ /* 0x000fe20008000804 */
[----:B------:R-:W-:Y:S01]  /*0520*/  BAR.SYNC.DEFER_BLOCKING 0x0 ;  /* 0x0000000000007b1d */ /* 0x000fe20000010000 */
[----:B------:R-:W-:Y:S01]  /*0530*/  LOP3.LUT P0, RZ, R11, R8, RZ, 0xfc, !PT ;  /* 0x000000080bff7212 */ /* 0x000fe2000780fcff */
[----:B------:R-:W-:Y:S01]  /*0540*/  VIADD R8, R10, UR4 ;  /* 0x000000040a087c36 */ /* 0x000fe20008000000 */
[----:B------:R-:W-:Y:S02]  /*0550*/  LOP3.LUT R11, R3, 0x7, R0, 0xf8, !PT ;  /* 0x00000007030b7812 */ /* 0x000fe400078ef800 */
[----:B------:R-:W-:Y:S01]  /*0560*/  LOP3.LUT R0, R0, 0x7, RZ, 0xc0, !PT ;  /* 0x0000000700007812 */ /* 0x000fe200078ec0ff */
[----:B------:R-:W-:Y:S01]  /*0570*/  IMAD R8, R9, -0xc, R8 ;  /* 0xfffffff409087824 */ /* 0x000fe200078e0208 */
[----:B------:R-:W-:Y:S02]  /*0580*/  ISETP.LT.AND P0, PT, R11, 0x20, !P0 ;  /* 0x000000200b00780c */ /* 0x000fe40004701270 */
[----:B------:R-:W-:Y:S01]  /*0590*/  LEA R0, R0, UR4, 0x2 ;  /* 0x0000000400007c11 */ /* 0x000fe2000f8e10ff */
[----:B------:R-:W-:Y:S04]  /*05a0*/  LDS R4, [R10+UR4] ;  /* 0x000000040a047984 */ /* 0x000fe80008000800 */
[----:B------:R-:W-:Y:S04]  /*05b0*/  LDS R5, [R10+UR4+0x10] ;  /* 0x000010040a057984 */ /* 0x000fe80008000800 */
[----:B------:R-:W-:Y:S04]  /*05c0*/  LDS R6, [R10+UR4+0x20] ;  /* 0x000020040a067984 */ /* 0x000fe80008000800 */
[----:B------:R-:W1:Y:S01]  /*05d0*/  LDS R7, [R10+UR4+0x30] ;  /* 0x000030040a077984 */ /* 0x000e620008000800 */
[----:B------:R-:W-:Y:S06]  /*05e0*/  BAR.SYNC.DEFER_BLOCKING 0x0 ;  /* 0x0000000000007b1d */ /* 0x000fec0000010000 */
[----:B-1----:R1:W-:Y:S02]  /*05f0*/  STS.128 [R8], R4 ;  /* 0x0000000408007388 */ /* 0x0023e40000000c00 */
[----:B------:R-:W-:Y:S06]  /*0600*/  BAR.SYNC.DEFER_BLOCKING 0x0 ;  /* 0x0000000000007b1d */ /* 0x000fec0000010000 */
[----:B-1----:R-:W-:Y:S05]  /*0610*/  @!P0 EXIT ;  /* 0x000000000000894d */ /* 0x002fea0003800000 */
[----:B------:R-:W0:Y:S01]  /*0620*/  LDS R5, [R0] ;  /* 0x0000000000057984 */ /* 0x000e220000000800 */
[----:B------:R-:W1:Y:S02]  /*0630*/  LDC.64 R2, c[0x0][0x218] ;  /* 0x00008600ff027b82 */ /* 0x000e640000000a00 */
[----:B-1----:R-:W-:-:S05]  /*0640*/  IMAD.WIDE R2, R11, 0x4, R2 ;  /* 0x000000040b027825 */ /* 0x002fca00078e0202 */
[----:B0-----:R-:W-:Y:S01]  /*0650*/  STG.E desc[UR6][R2.64], R5 ;  /* 0x0000000502007986 */ /* 0x001fe2000c101906 */
[----:B------:R-:W-:Y:S05]  /*0660*/  EXIT ;  /* 0x000000000000794d */ /* 0x000fea0003800000 */
.L_x_0:
[----:B------:R-:W-:-:S00]  /*0670*/  BRA `(.L_x_0) ;  /* 0xfffffffc00fc7947 */ /* 0x000fc0000383ffff */
[----:B------:R-:W-:-:S00]  /*0680*/  NOP ;  /* 0x0000000000007918 */ /* 0x000fc00000000000 */
[----:B------:R-:W-:-:S00]  /*0690*/  NOP ;  /* 0x0000000000007918 */ /* 0x000fc00000000000 */
[----:B------:R-:W-:-:S00]  /*06a0*/  NOP ;  /* 0x0000000000007918 */ /* 0x000fc00000000000 */
[----:B------:R-:W-:-:S00]  /*06b0*/  NOP ;  /* 0x0000000000007918 */ /* 0x000fc00000000000 */
[----:B------:R-:W-:-:S00]  /*06c0*/  NOP ;  /* 0x0000000000007918 */ /* 0x000fc00000000000 */
[----:B------:R-:W-:-:S00]  /*06d0*/  NOP ;  /* 0x0000000000007918 */ /* 0x000fc00000000000 */
[----:B------:R-:W-:-:S00]  /*06e0*/  NOP ;  /* 0x0000000000007918 */ /* 0x000fc00000000000 */
[----:B------:R-:W-:-:S00]  /*06f0*/  NOP ;  /* 0x0000000000007918 */ /* 0x000fc00000000000 */
.L_x_1:


//--------------------- .nv.shared.triton_per_fused_abs_mean_sub_23 --------------------------
	.section	.nv.shared.triton_per_fused_abs_mean_sub_23,"aw",@nobits
	.sectionflags	@""
	.align	16
	.zero		1024


//--------------------- .nv.constant0.triton_per_fused_abs_mean_sub_23 --------------------------
	.section	.nv.constant0.triton_per_fused_abs_mean_sub_23,"a",@progbits
	.sectionflags	@""
	.align	4
.nv.constant0.triton_per_fused_abs_mean_sub_23:
	.zero		552
